//
// Generated by NVIDIA NVVM Compiler
//
// Compiler Build ID: CL-36424714
// Cuda compilation tools, release 13.0, V13.0.88
// Based on NVVM 20.0.0
//

.version 9.0
.target sm_100
.address_size 64

	// .globl	_Z20matrixMultiplyKernelPKfS0_Pfi
// _ZZ25matrixMultiplyKernelTiledPKfS0_PfiE5tileA has been demoted
// _ZZ25matrixMultiplyKernelTiledPKfS0_PfiE5tileB has been demoted

.visible .entry _Z20matrixMultiplyKernelPKfS0_Pfi(
	.param .u64 .ptr .align 1 _Z20matrixMultiplyKernelPKfS0_Pfi_param_0,
	.param .u64 .ptr .align 1 _Z20matrixMultiplyKernelPKfS0_Pfi_param_1,
	.param .u64 .ptr .align 1 _Z20matrixMultiplyKernelPKfS0_Pfi_param_2,
	.param .u32 _Z20matrixMultiplyKernelPKfS0_Pfi_param_3
)
{
	.reg .pred 	%p<10>;
	.reg .b32 	%r<40>;
	.reg .b32 	%f<67>;
	.reg .b64 	%rd<67>;

	ld.param.u64 	%rd14, [_Z20matrixMultiplyKernelPKfS0_Pfi_param_0];
	ld.param.u64 	%rd15, [_Z20matrixMultiplyKernelPKfS0_Pfi_param_1];
	ld.param.u32 	%r18, [_Z20matrixMultiplyKernelPKfS0_Pfi_param_3];
	cvta.to.global.u64 	%rd1, %rd15;
	cvta.to.global.u64 	%rd2, %rd14;
	mov.u32 	%r19, %tid.y;
	mov.u32 	%r20, %ctaid.y;
	mov.u32 	%r21, %ntid.y;
	mad.lo.s32 	%r1, %r20, %r21, %r19;
	mov.u32 	%r22, %tid.x;
	mov.u32 	%r23, %ctaid.x;
	mov.u32 	%r24, %ntid.x;
	mad.lo.s32 	%r2, %r23, %r24, %r22;
	max.s32 	%r25, %r1, %r2;
	setp.ge.s32 	%p1, %r25, %r18;
	@%p1 bra 	$L__BB0_13;
	mul.lo.s32 	%r3, %r18, %r1;
	and.b32  	%r4, %r18, 7;
	setp.lt.u32 	%p2, %r18, 8;
	mov.f32 	%f66, 0f00000000;
	mov.b32 	%r38, 0;
	@%p2 bra 	$L__BB0_4;
	and.b32  	%r38, %r18, 2147483640;
	neg.s32 	%r36, %r38;
	mul.wide.s32 	%rd16, %r18, 4;
	add.s64 	%rd3, %rd1, %rd16;
	shl.b32 	%r7, %r18, 3;
	mul.wide.s32 	%rd17, %r18, 8;
	add.s64 	%rd4, %rd1, %rd17;
	mul.wide.s32 	%rd18, %r18, 12;
	add.s64 	%rd5, %rd1, %rd18;
	mul.wide.s32 	%rd19, %r18, 16;
	add.s64 	%rd6, %rd1, %rd19;
	mul.wide.s32 	%rd20, %r18, 20;
	add.s64 	%rd7, %rd1, %rd20;
	mul.wide.s32 	%rd21, %r18, 24;
	add.s64 	%rd8, %rd1, %rd21;
	mul.wide.s32 	%rd22, %r18, 28;
	add.s64 	%rd9, %rd1, %rd22;
	mul.wide.u32 	%rd23, %r3, 4;
	add.s64 	%rd24, %rd23, %rd2;
	add.s64 	%rd66, %rd24, 16;
	mov.f32 	%f66, 0f00000000;
	mov.u32 	%r35, %r2;
$L__BB0_3:
	.pragma "nounroll";
	mul.wide.s32 	%rd25, %r35, 4;
	add.s64 	%rd26, %rd3, %rd25;
	add.s64 	%rd27, %rd4, %rd25;
	add.s64 	%rd28, %rd5, %rd25;
	add.s64 	%rd29, %rd6, %rd25;
	add.s64 	%rd30, %rd7, %rd25;
	add.s64 	%rd31, %rd8, %rd25;
	add.s64 	%rd32, %rd9, %rd25;
	add.s64 	%rd33, %rd1, %rd25;
	ld.global.f32 	%f16, [%rd66+-16];
	ld.global.f32 	%f17, [%rd33];
	fma.rn.f32 	%f18, %f16, %f17, %f66;
	ld.global.f32 	%f19, [%rd66+-12];
	ld.global.f32 	%f20, [%rd26];
	fma.rn.f32 	%f21, %f19, %f20, %f18;
	ld.global.f32 	%f22, [%rd66+-8];
	ld.global.f32 	%f23, [%rd27];
	fma.rn.f32 	%f24, %f22, %f23, %f21;
	ld.global.f32 	%f25, [%rd66+-4];
	ld.global.f32 	%f26, [%rd28];
	fma.rn.f32 	%f27, %f25, %f26, %f24;
	ld.global.f32 	%f28, [%rd66];
	ld.global.f32 	%f29, [%rd29];
	fma.rn.f32 	%f30, %f28, %f29, %f27;
	ld.global.f32 	%f31, [%rd66+4];
	ld.global.f32 	%f32, [%rd30];
	fma.rn.f32 	%f33, %f31, %f32, %f30;
	ld.global.f32 	%f34, [%rd66+8];
	ld.global.f32 	%f35, [%rd31];
	fma.rn.f32 	%f36, %f34, %f35, %f33;
	ld.global.f32 	%f37, [%rd66+12];
	ld.global.f32 	%f38, [%rd32];
	fma.rn.f32 	%f66, %f37, %f38, %f36;
	add.s32 	%r36, %r36, 8;
	add.s32 	%r35, %r35, %r7;
	add.s64 	%rd66, %rd66, 32;
	setp.ne.s32 	%p3, %r36, 0;
	@%p3 bra 	$L__BB0_3;
$L__BB0_4:
	setp.eq.s32 	%p4, %r4, 0;
	@%p4 bra 	$L__BB0_12;
	and.b32  	%r13, %r18, 3;
	setp.lt.u32 	%p5, %r4, 4;
	@%p5 bra 	$L__BB0_7;
	add.s32 	%r27, %r38, %r3;
	mul.wide.u32 	%rd34, %r27, 4;
	add.s64 	%rd35, %rd2, %rd34;
	ld.global.f32 	%f40, [%rd35];
	mad.lo.s32 	%r28, %r38, %r18, %r2;
	mul.wide.s32 	%rd36, %r28, 4;
	add.s64 	%rd37, %rd1, %rd36;
	ld.global.f32 	%f41, [%rd37];
	fma.rn.f32 	%f42, %f40, %f41, %f66;
	cvt.u64.u32 	%rd38, %r3;
	cvt.u64.u32 	%rd39, %r38;
	add.s64 	%rd40, %rd39, %rd38;
	shl.b64 	%rd41, %rd40, 2;
	add.s64 	%rd42, %rd2, %rd41;
	ld.global.f32 	%f43, [%rd42+4];
	mul.wide.s32 	%rd43, %r18, 4;
	add.s64 	%rd44, %rd37, %rd43;
	ld.global.f32 	%f44, [%rd44];
	fma.rn.f32 	%f45, %f43, %f44, %f42;
	ld.global.f32 	%f46, [%rd42+8];
	add.s64 	%rd45, %rd44, %rd43;
	ld.global.f32 	%f47, [%rd45];
	fma.rn.f32 	%f48, %f46, %f47, %f45;
	ld.global.f32 	%f49, [%rd42+12];
	add.s64 	%rd46, %rd45, %rd43;
	ld.global.f32 	%f50, [%rd46];
	fma.rn.f32 	%f66, %f49, %f50, %f48;
	add.s32 	%r38, %r38, 4;
$L__BB0_7:
	setp.eq.s32 	%p6, %r13, 0;
	@%p6 bra 	$L__BB0_12;
	setp.eq.s32 	%p7, %r13, 1;
	@%p7 bra 	$L__BB0_10;
	add.s32 	%r29, %r38, %r3;
	mul.wide.u32 	%rd47, %r29, 4;
	add.s64 	%rd48, %rd2, %rd47;
	ld.global.f32 	%f52, [%rd48];
	mad.lo.s32 	%r30, %r38, %r18, %r2;
	mul.wide.s32 	%rd49, %r30, 4;
	add.s64 	%rd50, %rd1, %rd49;
	ld.global.f32 	%f53, [%rd50];
	fma.rn.f32 	%f54, %f52, %f53, %f66;
	cvt.u64.u32 	%rd51, %r3;
	cvt.u64.u32 	%rd52, %r38;
	add.s64 	%rd53, %rd52, %rd51;
	shl.b64 	%rd54, %rd53, 2;
	add.s64 	%rd55, %rd2, %rd54;
	ld.global.f32 	%f55, [%rd55+4];
	mul.wide.s32 	%rd56, %r18, 4;
	add.s64 	%rd57, %rd50, %rd56;
	ld.global.f32 	%f56, [%rd57];
	fma.rn.f32 	%f66, %f55, %f56, %f54;
	add.s32 	%r38, %r38, 2;
$L__BB0_10:
	and.b32  	%r31, %r18, 1;
	setp.eq.b32 	%p8, %r31, 1;
	not.pred 	%p9, %p8;
	@%p9 bra 	$L__BB0_12;
	add.s32 	%r32, %r38, %r3;
	mul.wide.u32 	%rd58, %r32, 4;
	add.s64 	%rd59, %rd2, %rd58;
	ld.global.f32 	%f57, [%rd59];
	mad.lo.s32 	%r33, %r38, %r18, %r2;
	mul.wide.s32 	%rd60, %r33, 4;
	add.s64 	%rd61, %rd1, %rd60;
	ld.global.f32 	%f58, [%rd61];
	fma.rn.f32 	%f66, %f57, %f58, %f66;
$L__BB0_12:
	ld.param.u64 	%rd65, [_Z20matrixMultiplyKernelPKfS0_Pfi_param_2];
	add.s32 	%r34, %r3, %r2;
	cvta.to.global.u64 	%rd62, %rd65;
	mul.wide.s32 	%rd63, %r34, 4;
	add.s64 	%rd64, %rd62, %rd63;
	st.global.f32 	[%rd64], %f66;
$L__BB0_13:
	ret;

}
	// .globl	_Z25matrixMultiplyKernelTiledPKfS0_Pfi
.visible .entry _Z25matrixMultiplyKernelTiledPKfS0_Pfi(
	.param .u64 .ptr .align 1 _Z25matrixMultiplyKernelTiledPKfS0_Pfi_param_0,
	.param .u64 .ptr .align 1 _Z25matrixMultiplyKernelTiledPKfS0_Pfi_param_1,
	.param .u64 .ptr .align 1 _Z25matrixMultiplyKernelTiledPKfS0_Pfi_param_2,
	.param .u32 _Z25matrixMultiplyKernelTiledPKfS0_Pfi_param_3
)
{
	.reg .pred 	%p<8>;
	.reg .b32 	%r<41>;
	.reg .b32 	%f<111>;
	.reg .b64 	%rd<13>;
	// demoted variable
	.shared .align 4 .b8 _ZZ25matrixMultiplyKernelTiledPKfS0_PfiE5tileA[4096];
	// demoted variable
	.shared .align 4 .b8 _ZZ25matrixMultiplyKernelTiledPKfS0_PfiE5tileB[4096];
	ld.param.u64 	%rd3, [_Z25matrixMultiplyKernelTiledPKfS0_Pfi_param_0];
	ld.param.u64 	%rd4, [_Z25matrixMultiplyKernelTiledPKfS0_Pfi_param_1];
	ld.param.u64 	%rd5, [_Z25matrixMultiplyKernelTiledPKfS0_Pfi_param_2];
	ld.param.u32 	%r23, [_Z25matrixMultiplyKernelTiledPKfS0_Pfi_param_3];
	mov.u32 	%r24, %ctaid.y;
	shl.b32 	%r25, %r24, 5;
	mov.u32 	%r38, %tid.y;
	add.s32 	%r2, %r25, %r38;
	mov.u32 	%r26, %ctaid.x;
	shl.b32 	%r3, %r26, 5;
	mov.u32 	%r36, %tid.x;
	add.s32 	%r5, %r3, %r36;
	setp.lt.s32 	%p1, %r23, 1;
	mov.f32 	%f110, 0f00000000;
	@%p1 bra 	$L__BB1_7;
	shl.b32 	%r28, %r38, 7;
	mov.u32 	%r29, _ZZ25matrixMultiplyKernelTiledPKfS0_PfiE5tileA;
	add.s32 	%r6, %r29, %r28;
	shl.b32 	%r30, %r36, 2;
	add.s32 	%r7, %r6, %r30;
	mov.u32 	%r31, _ZZ25matrixMultiplyKernelTiledPKfS0_PfiE5tileB;
	add.s32 	%r9, %r31, %r30;
	add.s32 	%r8, %r9, %r28;
	mad.lo.s32 	%r32, %r38, %r23, %r36;
	add.s32 	%r39, %r32, %r3;
	shl.b32 	%r11, %r23, 5;
	mad.lo.s32 	%r37, %r23, %r2, %r36;
	cvta.to.global.u64 	%rd1, %rd3;
	cvta.to.global.u64 	%rd2, %rd4;
	mov.f32 	%f110, 0f00000000;
	mov.b32 	%r40, 0;
$L__BB1_2:
	max.u32 	%r33, %r2, %r36;
	setp.ge.u32 	%p2, %r33, %r23;
	mov.f32 	%f108, 0f00000000;
	@%p2 bra 	$L__BB1_4;
	mul.wide.u32 	%rd6, %r37, 4;
	add.s64 	%rd7, %rd1, %rd6;
	ld.global.f32 	%f108, [%rd7];
$L__BB1_4:
	setp.ge.s32 	%p3, %r5, %r23;
	st.shared.f32 	[%r7], %f108;
	setp.ge.u32 	%p4, %r38, %r23;
	mov.f32 	%f109, 0f00000000;
	or.pred  	%p5, %p3, %p4;
	@%p5 bra 	$L__BB1_6;
	mul.wide.u32 	%rd8, %r39, 4;
	add.s64 	%rd9, %rd2, %rd8;
	ld.global.f32 	%f109, [%rd9];
$L__BB1_6:
	st.shared.f32 	[%r8], %f109;
	bar.sync 	0;
	ld.shared.f32 	%f12, [%r6];
	ld.shared.f32 	%f13, [%r9];
	fma.rn.f32 	%f14, %f12, %f13, %f110;
	ld.shared.f32 	%f15, [%r6+4];
	ld.shared.f32 	%f16, [%r9+128];
	fma.rn.f32 	%f17, %f15, %f16, %f14;
	ld.shared.f32 	%f18, [%r6+8];
	ld.shared.f32 	%f19, [%r9+256];
	fma.rn.f32 	%f20, %f18, %f19, %f17;
	ld.shared.f32 	%f21, [%r6+12];
	ld.shared.f32 	%f22, [%r9+384];
	fma.rn.f32 	%f23, %f21, %f22, %f20;
	ld.shared.f32 	%f24, [%r6+16];
	ld.shared.f32 	%f25, [%r9+512];
	fma.rn.f32 	%f26, %f24, %f25, %f23;
	ld.shared.f32 	%f27, [%r6+20];
	ld.shared.f32 	%f28, [%r9+640];
	fma.rn.f32 	%f29, %f27, %f28, %f26;
	ld.shared.f32 	%f30, [%r6+24];
	ld.shared.f32 	%f31, [%r9+768];
	fma.rn.f32 	%f32, %f30, %f31, %f29;
	ld.shared.f32 	%f33, [%r6+28];
	ld.shared.f32 	%f34, [%r9+896];
	fma.rn.f32 	%f35, %f33, %f34, %f32;
	ld.shared.f32 	%f36, [%r6+32];
	ld.shared.f32 	%f37, [%r9+1024];
	fma.rn.f32 	%f38, %f36, %f37, %f35;
	ld.shared.f32 	%f39, [%r6+36];
	ld.shared.f32 	%f40, [%r9+1152];
	fma.rn.f32 	%f41, %f39, %f40, %f38;
	ld.shared.f32 	%f42, [%r6+40];
	ld.shared.f32 	%f43, [%r9+1280];
	fma.rn.f32 	%f44, %f42, %f43, %f41;
	ld.shared.f32 	%f45, [%r6+44];
	ld.shared.f32 	%f46, [%r9+1408];
	fma.rn.f32 	%f47, %f45, %f46, %f44;
	ld.shared.f32 	%f48, [%r6+48];
	ld.shared.f32 	%f49, [%r9+1536];
	fma.rn.f32 	%f50, %f48, %f49, %f47;
	ld.shared.f32 	%f51, [%r6+52];
	ld.shared.f32 	%f52, [%r9+1664];
	fma.rn.f32 	%f53, %f51, %f52, %f50;
	ld.shared.f32 	%f54, [%r6+56];
	ld.shared.f32 	%f55, [%r9+1792];
	fma.rn.f32 	%f56, %f54, %f55, %f53;
	ld.shared.f32 	%f57, [%r6+60];
	ld.shared.f32 	%f58, [%r9+1920];
	fma.rn.f32 	%f59, %f57, %f58, %f56;
	ld.shared.f32 	%f60, [%r6+64];
	ld.shared.f32 	%f61, [%r9+2048];
	fma.rn.f32 	%f62, %f60, %f61, %f59;
	ld.shared.f32 	%f63, [%r6+68];
	ld.shared.f32 	%f64, [%r9+2176];
	fma.rn.f32 	%f65, %f63, %f64, %f62;
	ld.shared.f32 	%f66, [%r6+72];
	ld.shared.f32 	%f67, [%r9+2304];
	fma.rn.f32 	%f68, %f66, %f67, %f65;
	ld.shared.f32 	%f69, [%r6+76];
	ld.shared.f32 	%f70, [%r9+2432];
	fma.rn.f32 	%f71, %f69, %f70, %f68;
	ld.shared.f32 	%f72, [%r6+80];
	ld.shared.f32 	%f73, [%r9+2560];
	fma.rn.f32 	%f74, %f72, %f73, %f71;
	ld.shared.f32 	%f75, [%r6+84];
	ld.shared.f32 	%f76, [%r9+2688];
	fma.rn.f32 	%f77, %f75, %f76, %f74;
	ld.shared.f32 	%f78, [%r6+88];
	ld.shared.f32 	%f79, [%r9+2816];
	fma.rn.f32 	%f80, %f78, %f79, %f77;
	ld.shared.f32 	%f81, [%r6+92];
	ld.shared.f32 	%f82, [%r9+2944];
	fma.rn.f32 	%f83, %f81, %f82, %f80;
	ld.shared.f32 	%f84, [%r6+96];
	ld.shared.f32 	%f85, [%r9+3072];
	fma.rn.f32 	%f86, %f84, %f85, %f83;
	ld.shared.f32 	%f87, [%r6+100];
	ld.shared.f32 	%f88, [%r9+3200];
	fma.rn.f32 	%f89, %f87, %f88, %f86;
	ld.shared.f32 	%f90, [%r6+104];
	ld.shared.f32 	%f91, [%r9+3328];
	fma.rn.f32 	%f92, %f90, %f91, %f89;
	ld.shared.f32 	%f93, [%r6+108];
	ld.shared.f32 	%f94, [%r9+3456];
	fma.rn.f32 	%f95, %f93, %f94, %f92;
	ld.shared.f32 	%f96, [%r6+112];
	ld.shared.f32 	%f97, [%r9+3584];
	fma.rn.f32 	%f98, %f96, %f97, %f95;
	ld.shared.f32 	%f99, [%r6+116];
	ld.shared.f32 	%f100, [%r9+3712];
	fma.rn.f32 	%f101, %f99, %f100, %f98;
	ld.shared.f32 	%f102, [%r6+120];
	ld.shared.f32 	%f103, [%r9+3840];
	fma.rn.f32 	%f104, %f102, %f103, %f101;
	ld.shared.f32 	%f105, [%r6+124];
	ld.shared.f32 	%f106, [%r9+3968];
	fma.rn.f32 	%f110, %f105, %f106, %f104;
	bar.sync 	0;
	add.s32 	%r40, %r40, 32;
	add.s32 	%r39, %r39, %r11;
	add.s32 	%r38, %r38, 32;
	add.s32 	%r37, %r37, 32;
	add.s32 	%r36, %r36, 32;
	setp.lt.s32 	%p6, %r40, %r23;
	@%p6 bra 	$L__BB1_2;
$L__BB1_7:
	max.s32 	%r34, %r2, %r5;
	setp.ge.s32 	%p7, %r34, %r23;
	@%p7 bra 	$L__BB1_9;
	mad.lo.s32 	%r35, %r23, %r2, %r5;
	cvta.to.global.u64 	%rd10, %rd5;
	mul.wide.s32 	%rd11, %r35, 4;
	add.s64 	%rd12, %rd10, %rd11;
	st.global.f32 	[%rd12], %f110;
$L__BB1_9:
	ret;

}


// ===== COMPILED SASS (sm_100) =====

	.target	sm_100

	.elftype	@"ET_EXEC"


//--------------------- .note.nv.tkinfo           --------------------------
	.section	.note.nv.tkinfo,"",@"SHT_NOTE"
	.sectionflags	@"SHF_NOTE_NV_TKINFO"
	.tkinfo
        /*0018*/ 	.word	0x00000002
        /*0030*/ 	.string	""
        /*0030*/ 	.string	"ptxas"
        /*0030*/ 	.string	"Cuda compilation tools, release 13.0, V13.0.88"
        /*0030*/ 	.string	"Build cuda_13.0.r13.0/compiler.36424714_0"
        /*0030*/ 	.string	"-arch sm_100 -m 64 "



//--------------------- .note.nv.cuinfo           --------------------------
	.section	.note.nv.cuinfo,"",@"SHT_NOTE"
	.sectionflags	@"SHF_NOTE_NV_CUINFO"
        /*0018*/ 	.short	0x0002
        /*001a*/ 	.short	0x0064
        /*001c*/ 	.short	0x0082
	.zero		2


//--------------------- .nv.info                  --------------------------
	.section	.nv.info,"",@"SHT_CUDA_INFO"
	.align	4


	//----- nvinfo : EIATTR_REGCOUNT
	.align		4
        /*0000*/ 	.byte	0x04, 0x2f
        /*0002*/ 	.short	(.L_1 - .L_0)
	.align		4
.L_0:
        /*0004*/ 	.word	index@(_Z20matrixMultiplyKernelPKfS0_Pfi)
        /*0008*/ 	.word	0x0000001e


	//----- nvinfo : EIATTR_FRAME_SIZE
	.align		4
.L_1:
        /*000c*/ 	.byte	0x04, 0x11
        /*000e*/ 	.short	(.L_3 - .L_2)
	.align		4
.L_2:
        /*0010*/ 	.word	index@(_Z20matrixMultiplyKernelPKfS0_Pfi)
        /*0014*/ 	.word	0x00000000


	//----- nvinfo : EIATTR_REGCOUNT
	.align		4
.L_3:
        /*0018*/ 	.byte	0x04, 0x2f
        /*001a*/ 	.short	(.L_5 - .L_4)
	.align		4
.L_4:
        /*001c*/ 	.word	index@(_Z25matrixMultiplyKernelTiledPKfS0_Pfi)
        /*0020*/ 	.word	0x00000020


	//----- nvinfo : EIATTR_FRAME_SIZE
	.align		4
.L_5:
        /*0024*/ 	.byte	0x04, 0x11
        /*0026*/ 	.short	(.L_7 - .L_6)
	.align		4
.L_6:
        /*0028*/ 	.word	index@(_Z25matrixMultiplyKernelTiledPKfS0_Pfi)
        /*002c*/ 	.word	0x00000000


	//----- nvinfo : EIATTR_MIN_STACK_SIZE
	.align		4
.L_7:
        /*0030*/ 	.byte	0x04, 0x12
        /*0032*/ 	.short	(.L_9 - .L_8)
	.align		4
.L_8:
        /*0034*/ 	.word	index@(_Z25matrixMultiplyKernelTiledPKfS0_Pfi)
        /*0038*/ 	.word	0x00000000


	//----- nvinfo : EIATTR_MIN_STACK_SIZE
	.align		4
.L_9:
        /*003c*/ 	.byte	0x04, 0x12
        /*003e*/ 	.short	(.L_11 - .L_10)
	.align		4
.L_10:
        /*0040*/ 	.word	index@(_Z20matrixMultiplyKernelPKfS0_Pfi)
        /*0044*/ 	.word	0x00000000
.L_11:


//--------------------- .nv.compat                --------------------------
	.section	.nv.compat,"",@"SHT_CUDA_COMPAT_INFO"
	.align	4
        /*0000*/ 	.byte	0x02, 0x09, 0x00, 0x00, 0x02, 0x02, 0x01, 0x00, 0x02, 0x05, 0x05, 0x00, 0x03, 0x07, 0x01, 0x01
        /*0010*/ 	.byte	0x02, 0x03, 0x00, 0x00, 0x02, 0x06, 0x01, 0x00, 0x04, 0x0b, 0x08, 0x00, 0x09, 0x00, 0x00, 0x00
        /*0020*/ 	.byte	0x00, 0x00, 0x00, 0x00


//--------------------- .nv.info._Z25matrixMultiplyKernelTiledPKfS0_Pfi --------------------------
	.section	.nv.info._Z25matrixMultiplyKernelTiledPKfS0_Pfi,"",@"SHT_CUDA_INFO"
	.sectionflags	@""
	.align	4


	//----- nvinfo : EIATTR_CUDA_API_VERSION
	.align		4
        /*0000*/ 	.byte	0x04, 0x37
        /*0002*/ 	.short	(.L_13 - .L_12)
.L_12:
        /*0004*/ 	.word	0x00000082


	//----- nvinfo : EIATTR_KPARAM_INFO
	.align		4
.L_13:
        /*0008*/ 	.byte	0x04, 0x17
        /*000a*/ 	.short	(.L_15 - .L_14)
.L_14:
        /*000c*/ 	.word	0x00000000
        /*0010*/ 	.short	0x0003
        /*0012*/ 	.short	0x0018
        /*0014*/ 	.byte	0x00, 0xf0, 0x11, 0x00


	//----- nvinfo : EIATTR_KPARAM_INFO
	.align		4
.L_15:
        /*0018*/ 	.byte	0x04, 0x17
        /*001a*/ 	.short	(.L_17 - .L_16)
.L_16:
        /*001c*/ 	.word	0x00000000
        /*0020*/ 	.short	0x0002
        /*0022*/ 	.short	0x0010
        /*0024*/ 	.byte	0x00, 0xf5, 0x21, 0x00


	//----- nvinfo : EIATTR_KPARAM_INFO
	.align		4
.L_17:
        /*0028*/ 	.byte	0x04, 0x17
        /*002a*/ 	.short	(.L_19 - .L_18)
.L_18:
        /*002c*/ 	.word	0x00000000
        /*0030*/ 	.short	0x0001
        /*0032*/ 	.short	0x0008
        /*0034*/ 	.byte	0x00, 0xf5, 0x21, 0x00


	//----- nvinfo : EIATTR_KPARAM_INFO
	.align		4
.L_19:
        /*0038*/ 	.byte	0x04, 0x17
        /*003a*/ 	.short	(.L_21 - .L_20)
.L_20:
        /*003c*/ 	.word	0x00000000
        /*0040*/ 	.short	0x0000
        /*0042*/ 	.short	0x0000
        /*0044*/ 	.byte	0x00, 0xf5, 0x21, 0x00


	//----- nvinfo : EIATTR_SPARSE_MMA_MASK
	.align		4
.L_21:
        /*0048*/ 	.byte	0x03, 0x50
        /*004a*/ 	.short	0x0000


	//----- nvinfo : EIATTR_MAXREG_COUNT
	.align		4
        /*004c*/ 	.byte	0x03, 0x1b
        /*004e*/ 	.short	0x00ff


	//----- nvinfo : EIATTR_NUM_BARRIERS
	.align		4
        /*0050*/ 	.byte	0x02, 0x4c
        /*0052*/ 	.byte	0x01
	.zero		1


	//----- nvinfo : EIATTR_MERCURY_ISA_VERSION
	.align		4
        /*0054*/ 	.byte	0x03, 0x5f
        /*0056*/ 	.short	0x0101


	//----- nvinfo : EIATTR_VRC_CTA_INIT_COUNT
	.align		4
        /*0058*/ 	.byte	0x02, 0x4a
	.zero		1
	.zero		1


	//----- nvinfo : EIATTR_EXIT_INSTR_OFFSETS
	.align		4
        /*005c*/ 	.byte	0x04, 0x1c
        /*005e*/ 	.short	(.L_23 - .L_22)


	//   ....[0]....
.L_22:
        /*0060*/ 	.word	0x000007e0


	//   ....[1]....
        /*0064*/ 	.word	0x00000830


	//----- nvinfo : EIATTR_CBANK_PARAM_SIZE
	.align		4
.L_23:
        /*0068*/ 	.byte	0x03, 0x19
        /*006a*/ 	.short	0x001c


	//----- nvinfo : EIATTR_PARAM_CBANK
	.align		4
        /*006c*/ 	.byte	0x04, 0x0a
        /*006e*/ 	.short	(.L_25 - .L_24)
	.align		4
.L_24:
        /*0070*/ 	.word	index@(.nv.constant0._Z25matrixMultiplyKernelTiledPKfS0_Pfi)
        /*0074*/ 	.short	0x0380
        /*0076*/ 	.short	0x001c


	//----- nvinfo : EIATTR_SW_WAR
	.align		4
.L_25:
        /*0078*/ 	.byte	0x04, 0x36
        /*007a*/ 	.short	(.L_27 - .L_26)
.L_26:
        /*007c*/ 	.word	0x00000008
.L_27:


//--------------------- .nv.info._Z20matrixMultiplyKernelPKfS0_Pfi --------------------------
	.section	.nv.info._Z20matrixMultiplyKernelPKfS0_Pfi,"",@"SHT_CUDA_INFO"
	.sectionflags	@""
	.align	4


	//----- nvinfo : EIATTR_CUDA_API_VERSION
	.align		4
        /*0000*/ 	.byte	0x04, 0x37
        /*0002*/ 	.short	(.L_29 - .L_28)
.L_28:
        /*0004*/ 	.word	0x00000082


	//----- nvinfo : EIATTR_KPARAM_INFO
	.align		4
.L_29:
        /*0008*/ 	.byte	0x04, 0x17
        /*000a*/ 	.short	(.L_31 - .L_30)
.L_30:
        /*000c*/ 	.word	0x00000000
        /*0010*/ 	.short	0x0003
        /*0012*/ 	.short	0x0018
        /*0014*/ 	.byte	0x00, 0xf0, 0x11, 0x00


	//----- nvinfo : EIATTR_KPARAM_INFO
	.align		4
.L_31:
        /*0018*/ 	.byte	0x04, 0x17
        /*001a*/ 	.short	(.L_33 - .L_32)
.L_32:
        /*001c*/ 	.word	0x00000000
        /*0020*/ 	.short	0x0002
        /*0022*/ 	.short	0x0010
        /*0024*/ 	.byte	0x00, 0xf5, 0x21, 0x00


	//----- nvinfo : EIATTR_KPARAM_INFO
	.align		4
.L_33:
        /*0028*/ 	.byte	0x04, 0x17
        /*002a*/ 	.short	(.L_35 - .L_34)
.L_34:
        /*002c*/ 	.word	0x00000000
        /*0030*/ 	.short	0x0001
        /*0032*/ 	.short	0x0008
        /*0034*/ 	.byte	0x00, 0xf5, 0x21, 0x00


	//----- nvinfo : EIATTR_KPARAM_INFO
	.align		4
.L_35:
        /*0038*/ 	.byte	0x04, 0x17
        /*003a*/ 	.short	(.L_37 - .L_36)
.L_36:
        /*003c*/ 	.word	0x00000000
        /*0040*/ 	.short	0x0000
        /*0042*/ 	.short	0x0000
        /*0044*/ 	.byte	0x00, 0xf5, 0x21, 0x00


	//----- nvinfo : EIATTR_SPARSE_MMA_MASK
	.align		4
.L_37:
        /*0048*/ 	.byte	0x03, 0x50
        /*004a*/ 	.short	0x0000


	//----- nvinfo : EIATTR_MAXREG_COUNT
	.align		4
        /*004c*/ 	.byte	0x03, 0x1b
        /*004e*/ 	.short	0x00ff


	//----- nvinfo : EIATTR_MERCURY_ISA_VERSION
	.align		4
        /*0050*/ 	.byte	0x03, 0x5f
        /*0052*/ 	.short	0x0101


	//----- nvinfo : EIATTR_VRC_CTA_INIT_COUNT
	.align		4
        /*0054*/ 	.byte	0x02, 0x4a
	.zero		1
	.zero		1


	//----- nvinfo : EIATTR_EXIT_INSTR_OFFSETS
	.align		4
        /*0058*/ 	.byte	0x04, 0x1c
        /*005a*/ 	.short	(.L_39 - .L_38)


	//   ....[0]....
.L_38:
        /*005c*/ 	.word	0x000000c0


	//   ....[1]....
        /*0060*/ 	.word	0x00000a90


	//----- nvinfo : EIATTR_CBANK_PARAM_SIZE
	.align		4
.L_39:
        /*0064*/ 	.byte	0x03, 0x19
        /*0066*/ 	.short	0x001c


	//----- nvinfo : EIATTR_PARAM_CBANK
	.align		4
        /*0068*/ 	.byte	0x04, 0x0a
        /*006a*/ 	.short	(.L_41 - .L_40)
	.align		4
.L_40:
        /*006c*/ 	.word	index@(.nv.constant0._Z20matrixMultiplyKernelPKfS0_Pfi)
        /*0070*/ 	.short	0x0380
        /*0072*/ 	.short	0x001c


	//----- nvinfo : EIATTR_SW_WAR
	.align		4
.L_41:
        /*0074*/ 	.byte	0x04, 0x36
        /*0076*/ 	.short	(.L_43 - .L_42)
.L_42:
        /*0078*/ 	.word	0x00000008
.L_43:


//--------------------- .nv.callgraph             --------------------------
	.section	.nv.callgraph,"",@"SHT_CUDA_CALLGRAPH"
	.align	4
	.sectionentsize	8
	.align		4
        /*0000*/ 	.word	0x00000000
	.align		4
        /*0004*/ 	.word	0xffffffff
	.align		4
        /*0008*/ 	.word	0x00000000
	.align		4
        /*000c*/ 	.word	0xfffffffe
	.align		4
        /*0010*/ 	.word	0x00000000
	.align		4
        /*0014*/ 	.word	0xfffffffd
	.align		4
        /*0018*/ 	.word	0x00000000
	.align		4
        /*001c*/ 	.word	0xfffffffc


//--------------------- .text._Z25matrixMultiplyKernelTiledPKfS0_Pfi --------------------------
	.section	.text._Z25matrixMultiplyKernelTiledPKfS0_Pfi,"ax",@progbits
	.align	128
        .global         _Z25matrixMultiplyKernelTiledPKfS0_Pfi
        .type           _Z25matrixMultiplyKernelTiledPKfS0_Pfi,@function
        .size           _Z25matrixMultiplyKernelTiledPKfS0_Pfi,(.L_x_8 - _Z25matrixMultiplyKernelTiledPKfS0_Pfi)
        .other          _Z25matrixMultiplyKernelTiledPKfS0_Pfi,@"STO_CUDA_ENTRY STV_DEFAULT"
_Z25matrixMultiplyKernelTiledPKfS0_Pfi:
.text._Z25matrixMultiplyKernelTiledPKfS0_Pfi:
[----:B------:R-:W-:Y:S01]  /*0000*/  LDC R1, c[0x0][0x37c] ;  /* 0x0000df00ff017b82 */ /* 0x000fe20000000800 */
[----:B------:R-:W0:Y:S01]  /*0010*/  LDCU UR4, c[0x0][0x398] ;  /* 0x00007300ff0477ac */ /* 0x000e220008000800 */
[----:B------:R-:W1:Y:S01]  /*0020*/  S2R R18, SR_CTAID.Y ;  /* 0x0000000000127919 */ /* 0x000e620000002600 */
[----:B------:R-:W-:Y:S01]  /*0030*/  HFMA2 R25, -RZ, RZ, 0, 0 ;  /* 0x00000000ff197431 */ /* 0x000fe200000001ff */
[----:B------:R-:W2:Y:S01]  /*0040*/  LDCU.64 UR8, c[0x0][0x358] ;  /* 0x00006b00ff0877ac */ /* 0x000ea20008000a00 */
[----:B------:R-:W1:Y:S01]  /*0050*/  S2R R16, SR_TID.Y ;  /* 0x0000000000107919 */ /* 0x000e620000002200 */
[----:B------:R-:W3:Y:S01]  /*0060*/  S2R R2, SR_CTAID.X ;  /* 0x0000000000027919 */ /* 0x000ee20000002500 */
[----:B------:R-:W3:Y:S01]  /*0070*/  S2R R19, SR_TID.X ;  /* 0x0000000000137919 */ /* 0x000ee20000002100 */
[----:B0-----:R-:W-:-:S04]  /*0080*/  MOV R6, UR4 ;  /* 0x0000000400067c02 */ /* 0x001fc80008000f00 */
[----:B------:R-:W-:Y:S02]  /*0090*/  ISETP.GE.AND P0, PT, R6, 0x1, PT ;  /* 0x000000010600780c */ /* 0x000fe40003f06270 */
[----:B-1----:R-:W-:Y:S02]  /*00a0*/  LEA R18, R18, R16, 0x5 ;  /* 0x0000001012127211 */ /* 0x002fe400078e28ff */
[----:B---3--:R-:W-:-:S09]  /*00b0*/  LEA R21, R2, R19, 0x5 ;  /* 0x0000001302157211 */ /* 0x008fd200078e28ff */
[----:B--2---:R-:W-:Y:S05]  /*00c0*/  @!P0 BRA `(.L_x_0) ;  /* 0x0000000400bc8947 */ /* 0x004fea0003800000 */
[----:B------:R-:W0:Y:S01]  /*00d0*/  S2UR UR6, SR_CgaCtaId ;  /* 0x00000000000679c3 */ /* 0x000e220000008800 */
[----:B------:R-:W-:Y:S01]  /*00e0*/  UMOV UR4, 0x400 ;  /* 0x0000040000047882 */ /* 0x000fe20000000000 */
[-CC-:B------:R-:W-:Y:S01]  /*00f0*/  IMAD R17, R16, R6.reuse, R19.reuse ;  /* 0x0000000610117224 */ /* 0x180fe200078e0213 */
[----:B------:R-:W-:Y:S01]  /*0100*/  UIADD3 UR5, UPT, UPT, UR4, 0x1000, URZ ;  /* 0x0000100004057890 */ /* 0x000fe2000fffe0ff */
[----:B------:R-:W-:Y:S01]  /*0110*/  MOV R25, RZ ;  /* 0x000000ff00197202 */ /* 0x000fe20000000f00 */
[----:B------:R-:W-:Y:S02]  /*0120*/  IMAD R7, R18, R6, R19 ;  /* 0x0000000612077224 */ /* 0x000fe400078e0213 */
[----:B------:R-:W-:Y:S01]  /*0130*/  LEA R17, R2, R17, 0x5 ;  /* 0x0000001102117211 */ /* 0x000fe200078e28ff */
[----:B------:R-:W1:Y:S01]  /*0140*/  LDC R0, c[0x0][0x398] ;  /* 0x0000e600ff007b82 */ /* 0x000e620000000800 */
[----:B0-----:R-:W-:Y:S02]  /*0150*/  ULEA UR4, UR6, UR4, 0x18 ;  /* 0x0000000406047291 */ /* 0x001fe4000f8ec0ff */
[----:B------:R-:W-:-:S04]  /*0160*/  ULEA UR5, UR6, UR5, 0x18 ;  /* 0x0000000506057291 */ /* 0x000fc8000f8ec0ff */
[C---:B------:R-:W-:Y:S01]  /*0170*/  LEA R5, R16.reuse, UR4, 0x7 ;  /* 0x0000000410057c11 */ /* 0x040fe2000f8e38ff */
[----:B------:R-:W-:Y:S01]  /*0180*/  UMOV UR4, URZ ;  /* 0x000000ff00047c82 */ /* 0x000fe20008000000 */
[C---:B------:R-:W-:Y:S02]  /*0190*/  LEA R3, R19.reuse, UR5, 0x2 ;  /* 0x0000000513037c11 */ /* 0x040fe4000f8e10ff */
[----:B------:R-:W-:Y:S02]  /*01a0*/  LEA R4, R19, R5, 0x2 ;  /* 0x0000000513047211 */ /* 0x000fe400078e10ff */
[----:B------:R-:W-:-:S07]  /*01b0*/  LEA R2, R16, R3, 0x7 ;  /* 0x0000000310027211 */ /* 0x000fce00078e38ff */
.L_x_1:
[----:B-1----:R-:W-:Y:S01]  /*01c0*/  MOV R6, R0 ;  /* 0x0000000000067202 */ /* 0x002fe20000000f00 */
[----:B------:R-:W-:Y:S01]  /*01d0*/  HFMA2 R20, -RZ, RZ, 0, 0 ;  /* 0x00000000ff147431 */ /* 0x000fe200000001ff */
[----:B------:R-:W-:Y:S02]  /*01e0*/  VIMNMX.U32 R9, PT, PT, R18, R19, !PT ;  /* 0x0000001312097248 */ /* 0x000fe40007fe0000 */
[-C--:B------:R-:W-:Y:S02]  /*01f0*/  ISETP.GE.U32.AND P0, PT, R16, R6.reuse, PT ;  /* 0x000000061000720c */ /* 0x080fe40003f06070 */
[-C--:B------:R-:W-:Y:S02]  /*0200*/  ISETP.GE.U32.AND P1, PT, R9, R6.reuse, PT ;  /* 0x000000060900720c */ /* 0x080fe40003f26070 */
[----:B------:R-:W-:Y:S02]  /*0210*/  ISETP.GE.OR P0, PT, R21, R6, P0 ;  /* 0x000000061500720c */ /* 0x000fe40000706670 */
[----:B------:R-:W-:-:S09]  /*0220*/  MOV R24, RZ ;  /* 0x000000ff00187202 */ /* 0x000fd20000000f00 */
[----:B------:R-:W0:Y:S08]  /*0230*/  @!P1 LDC.64 R10, c[0x0][0x380] ;  /* 0x0000e000ff0a9b82 */ /* 0x000e300000000a00 */
[----:B------:R-:W1:Y:S01]  /*0240*/  @!P0 LDC.64 R8, c[0x0][0x388] ;  /* 0x0000e200ff088b82 */ /* 0x000e620000000a00 */
[----:B0-----:R-:W-:-:S05]  /*0250*/  @!P1 IMAD.WIDE.U32 R10, R7, 0x4, R10 ;  /* 0x00000004070a9825 */ /* 0x001fca00078e000a */
[----:B------:R-:W2:Y:S01]  /*0260*/  @!P1 LDG.E R20, desc[UR8][R10.64] ;  /* 0x000000080a149981 */ /* 0x000ea2000c1e1900 */
[----:B-1----:R-:W-:-:S05]  /*0270*/  @!P0 IMAD.WIDE.U32 R22, R17, 0x4, R8 ;  /* 0x0000000411168825 */ /* 0x002fca00078e0008 */
[----:B------:R-:W3:Y:S01]  /*0280*/  @!P0 LDG.E R24, desc[UR8][R22.64] ;  /* 0x0000000816188981 */ /* 0x000ee2000c1e1900 */
[----:B------:R-:W-:-:S06]  /*0290*/  UIADD3 UR4, UPT, UPT, UR4, 0x20, URZ ;  /* 0x0000002004047890 */ /* 0x000fcc000fffe0ff */
[----:B------:R-:W-:Y:S01]  /*02a0*/  ISETP.LE.AND P0, PT, R6, UR4, PT ;  /* 0x0000000406007c0c */ /* 0x000fe2000bf03270 */
[----:B--2---:R-:W-:Y:S04]  /*02b0*/  STS [R4], R20 ;  /* 0x0000001404007388 */ /* 0x004fe80000000800 */
[----:B---3--:R-:W-:Y:S01]  /*02c0*/  STS [R2], R24 ;  /* 0x0000001802007388 */ /* 0x008fe20000000800 */
[----:B------:R-:W-:Y:S06]  /*02d0*/  BAR.SYNC.DEFER_BLOCKING 0x0 ;  /* 0x0000000000007b1d */ /* 0x000fec0000010000 */
[----:B------:R-:W-:Y:S04]  /*02e0*/  LDS R28, [R3] ;  /* 0x00000000031c7984 */ /* 0x000fe80000000800 */
[----:B------:R-:W0:Y:S04]  /*02f0*/  LDS.128 R12, [R5] ;  /* 0x00000000050c7984 */ /* 0x000e280000000c00 */
[----:B------:R-:W1:Y:S04]  /*0300*/  LDS R23, [R3+0x80] ;  /* 0x0000800003177984 */ /* 0x000e680000000800 */
[----:B------:R-:W2:Y:S04]  /*0310*/  LDS R27, [R3+0x100] ;  /* 0x00010000031b7984 */ /* 0x000ea80000000800 */
[----:B------:R-:W3:Y:S04]  /*0320*/  LDS R26, [R3+0x180] ;  /* 0x00018000031a7984 */ /* 0x000ee80000000800 */
[----:B------:R-:W-:Y:S04]  /*0330*/  LDS R29, [R3+0x200] ;  /* 0x00020000031d7984 */ /* 0x000fe80000000800 */
[----:B------:R-:W4:Y:S04]  /*0340*/  LDS.128 R8, [R5+0x10] ;  /* 0x0000100005087984 */ /* 0x000f280000000c00 */
[----:B------:R-:W5:Y:S04]  /*0350*/  LDS R20, [R3+0x280] ;  /* 0x0002800003147984 */ /* 0x000f680000000800 */
[----:B------:R-:W-:Y:S04]  /*0360*/  LDS R24, [R3+0x380] ;  /* 0x0003800003187984 */ /* 0x000fe80000000800 */
[----:B------:R-:W-:Y:S01]  /*0370*/  LDS R22, [R3+0x480] ;  /* 0x0004800003167984 */ /* 0x000fe20000000800 */
[----:B0-----:R-:W-:-:S03]  /*0380*/  FFMA R12, R12, R28, R25 ;  /* 0x0000001c0c0c7223 */ /* 0x001fc60000000019 */
[----:B------:R-:W0:Y:S01]  /*0390*/  LDS R25, [R3+0x300] ;  /* 0x0003000003197984 */ /* 0x000e220000000800 */
[----:B-1----:R-:W-:-:S04]  /*03a0*/  FFMA R12, R23, R13, R12 ;  /* 0x0000000d170c7223 */ /* 0x002fc8000000000c */
[----:B--2---:R-:W-:-:S04]  /*03b0*/  FFMA R27, R27, R14, R12 ;  /* 0x0000000e1b1b7223 */ /* 0x004fc8000000000c */
[----:B---3--:R-:W-:Y:S02]  /*03c0*/  FFMA R23, R26, R15, R27 ;  /* 0x0000000f1a177223 */ /* 0x008fe4000000001b */
[----:B------:R-:W-:Y:S04]  /*03d0*/  LDS R27, [R3+0x400] ;  /* 0x00040000031b7984 */ /* 0x000fe80000000800 */
[----:B------:R-:W1:Y:S01]  /*03e0*/  LDS.128 R12, [R5+0x20] ;  /* 0x00002000050c7984 */ /* 0x000e620000000c00 */
[----:B----4-:R-:W-:-:S03]  /*03f0*/  FFMA R23, R8, R29, R23 ;  /* 0x0000001d08177223 */ /* 0x010fc60000000017 */
[----:B------:R-:W-:Y:S01]  /*0400*/  LDS R26, [R3+0x580] ;  /* 0x00058000031a7984 */ /* 0x000fe20000000800 */
[----:B-----5:R-:W-:-:S03]  /*0410*/  FFMA R20, R20, R9, R23 ;  /* 0x0000000914147223 */ /* 0x020fc60000000017 */
[----:B------:R-:W2:Y:S01]  /*0420*/  LDS R23, [R3+0x500] ;  /* 0x0005000003177984 */ /* 0x000ea20000000800 */
[----:B0-----:R-:W-:-:S03]  /*0430*/  FFMA R25, R25, R10, R20 ;  /* 0x0000000a19197223 */ /* 0x001fc60000000014 */
[----:B------:R-:W-:Y:S01]  /*0440*/  LDS R20, [R3+0x680] ;  /* 0x0006800003147984 */ /* 0x000fe20000000800 */
[----:B------:R-:W-:-:S03]  /*0450*/  FFMA R29, R24, R11, R25 ;  /* 0x0000000b181d7223 */ /* 0x000fc60000000019 */
[----:B------:R-:W-:Y:S04]  /*0460*/  LDS R25, [R3+0x600] ;  /* 0x0006000003197984 */ /* 0x000fe80000000800 */
[----:B------:R-:W0:Y:S04]  /*0470*/  LDS.128 R8, [R5+0x30] ;  /* 0x0000300005087984 */ /* 0x000e280000000c00 */
[----:B------:R-:W-:Y:S01]  /*0480*/  LDS R24, [R3+0x780] ;  /* 0x0007800003187984 */ /* 0x000fe20000000800 */
[----:B-1----:R-:W-:-:S04]  /*0490*/  FFMA R27, R12, R27, R29 ;  /* 0x0000001b0c1b7223 */ /* 0x002fc8000000001d */
[----:B------:R-:W-:Y:S02]  /*04a0*/  FFMA R22, R22, R13, R27 ;  /* 0x0000000d16167223 */ /* 0x000fe4000000001b */
[----:B------:R-:W1:Y:S02]  /*04b0*/  LDS R27, [R3+0x700] ;  /* 0x00070000031b7984 */ /* 0x000e640000000800 */
[----:B--2---:R-:W-:Y:S02]  /*04c0*/  FFMA R23, R23, R14, R22 ;  /* 0x0000000e17177223 */ /* 0x004fe40000000016 */
[----:B------:R-:W-:Y:S02]  /*04d0*/  LDS R22, [R3+0x880] ;  /* 0x0008800003167984 */ /* 0x000fe40000000800 */
[----:B------:R-:W-:Y:S02]  /*04e0*/  FFMA R29, R26, R15, R23 ;  /* 0x0000000f1a1d7223 */ /* 0x000fe40000000017 */
[----:B------:R-:W-:Y:S04]  /*04f0*/  LDS R23, [R3+0x800] ;  /* 0x0008000003177984 */ /* 0x000fe80000000800 */
[----:B------:R-:W2:Y:S04]  /*0500*/  LDS.128 R12, [R5+0x40] ;  /* 0x00004000050c7984 */ /* 0x000ea80000000c00 */
[----:B------:R-:W-:Y:S01]  /*0510*/  LDS R26, [R3+0x980] ;  /* 0x00098000031a7984 */ /* 0x000fe20000000800 */
[----:B0-----:R-:W-:-:S03]  /*0520*/  FFMA R25, R8, R25, R29 ;  /* 0x0000001908197223 */ /* 0x001fc6000000001d */
[----:B------:R-:W0:Y:S01]  /*0530*/  LDS R29, [R3+0x900] ;  /* 0x00090000031d7984 */ /* 0x000e220000000800 */
[----:B------:R-:W-:-:S03]  /*0540*/  FFMA R20, R20, R9, R25 ;  /* 0x0000000914147223 */ /* 0x000fc60000000019 */
[----:B------:R-:W-:Y:S01]  /*0550*/  LDS R25, [R3+0xa00] ;  /* 0x000a000003197984 */ /* 0x000fe20000000800 */
[----:B-1----:R-:W-:-:S03]  /*0560*/  FFMA R27, R27, R10, R20 ;  /* 0x0000000a1b1b7223 */ /* 0x002fc60000000014 */
[----:B------:R-:W-:Y:S01]  /*0570*/  LDS R20, [R3+0xa80] ;  /* 0x000a800003147984 */ /* 0x000fe20000000800 */
[----:B------:R-:W-:-:S03]  /*0580*/  FFMA R27, R24, R11, R27 ;  /* 0x0000000b181b7223 */ /* 0x000fc6000000001b */
[----:B------:R-:W1:Y:S04]  /*0590*/  LDS.128 R8, [R5+0x50] ;  /* 0x0000500005087984 */ /* 0x000e680000000c00 */
[----:B------:R-:W-:Y:S01]  /*05a0*/  LDS R24, [R3+0xb80] ;  /* 0x000b800003187984 */ /* 0x000fe20000000800 */
[----:B--2---:R-:W-:-:S03]  /*05b0*/  FFMA R23, R12, R23, R27 ;  /* 0x000000170c177223 */ /* 0x004fc6000000001b */
[----:B------:R-:W-:Y:S01]  /*05c0*/  LDS R27, [R3+0xc00] ;  /* 0x000c0000031b7984 */ /* 0x000fe20000000800 */
[----:B------:R-:W-:-:S03]  /*05d0*/  FFMA R22, R22, R13, R23 ;  /* 0x0000000d16167223 */ /* 0x000fc60000000017 */
[----:B------:R-:W2:Y:S01]  /*05e0*/  LDS R23, [R3+0xb00] ;  /* 0x000b000003177984 */ /* 0x000ea20000000800 */
[----:B0-----:R-:W-:-:S03]  /*05f0*/  FFMA R29, R29, R14, R22 ;  /* 0x0000000e1d1d7223 */ /* 0x001fc60000000016 */
[----:B------:R-:W-:Y:S01]  /*0600*/  LDS R22, [R3+0xc80] ;  /* 0x000c800003167984 */ /* 0x000fe20000000800 */
[----:B------:R-:W-:-:S03]  /*0610*/  FFMA R29, R26, R15, R29 ;  /* 0x0000000f1a1d7223 */ /* 0x000fc6000000001d */
[----:B------:R-:W0:Y:S04]  /*0620*/  LDS.128 R12, [R5+0x60] ;  /* 0x00006000050c7984 */ /* 0x000e280000000c00 */
[----:B------:R-:W-:Y:S01]  /*0630*/  LDS R26, [R3+0xf00] ;  /* 0x000f0000031a7984 */ /* 0x000fe20000000800 */
[----:B-1----:R-:W-:-:S04]  /*0640*/  FFMA R25, R8, R25, R29 ;  /* 0x0000001908197223 */ /* 0x002fc8000000001d */
[----:B------:R-:W-:Y:S02]  /*0650*/  FFMA R20, R20, R9, R25 ;  /* 0x0000000914147223 */ /* 0x000fe40000000019 */
[----:B------:R-:W1:Y:S02]  /*0660*/  LDS R25, [R3+0xd00] ;  /* 0x000d000003197984 */ /* 0x000e640000000800 */
[----:B--2---:R-:W-:Y:S02]  /*0670*/  FFMA R23, R23, R10, R20 ;  /* 0x0000000a17177223 */ /* 0x004fe40000000014 */
[----:B------:R-:W2:Y:S02]  /*0680*/  LDS R20, [R3+0xd80] ;  /* 0x000d800003147984 */ /* 0x000ea40000000800 */
[----:B------:R-:W-:Y:S02]  /*0690*/  FFMA R29, R24, R11, R23 ;  /* 0x0000000b181d7223 */ /* 0x000fe40000000017 */
[----:B------:R-:W-:Y:S04]  /*06a0*/  LDS R23, [R3+0xe00] ;  /* 0x000e000003177984 */ /* 0x000fe80000000800 */
[----:B------:R-:W3:Y:S01]  /*06b0*/  LDS.128 R8, [R5+0x70] ;  /* 0x0000700005087984 */ /* 0x000ee20000000c00 */
[----:B0-----:R-:W-:-:S03]  /*06c0*/  FFMA R27, R12, R27, R29 ;  /* 0x0000001b0c1b7223 */ /* 0x001fc6000000001d */
[----:B------:R-:W0:Y:S01]  /*06d0*/  LDS R12, [R3+0xe80] ;  /* 0x000e8000030c7984 */ /* 0x000e220000000800 */
[----:B------:R-:W-:-:S03]  /*06e0*/  FFMA R24, R22, R13, R27 ;  /* 0x0000000d16187223 */ /* 0x000fc6000000001b */
[----:B------:R-:W4:Y:S01]  /*06f0*/  LDS R22, [R3+0xf80] ;  /* 0x000f800003167984 */ /* 0x000f220000000800 */
[----:B-1----:R-:W-:-:S04]  /*0700*/  FFMA R25, R25, R14, R24 ;  /* 0x0000000e19197223 */ /* 0x002fc80000000018 */
[----:B--2---:R-:W-:-:S04]  /*0710*/  FFMA R15, R20, R15, R25 ;  /* 0x0000000f140f7223 */ /* 0x004fc80000000019 */
[----:B---3--:R-:W-:Y:S01]  /*0720*/  FFMA R15, R8, R23, R15 ;  /* 0x00000017080f7223 */ /* 0x008fe2000000000f */
[----:B------:R-:W-:-:S03]  /*0730*/  IADD3 R19, PT, PT, R19, 0x20, RZ ;  /* 0x0000002013137810 */ /* 0x000fc60007ffe0ff */
[----:B0-----:R-:W-:-:S04]  /*0740*/  FFMA R9, R12, R9, R15 ;  /* 0x000000090c097223 */ /* 0x001fc8000000000f */
[----:B------:R-:W-:Y:S01]  /*0750*/  FFMA R9, R26, R10, R9 ;  /* 0x0000000a1a097223 */ /* 0x000fe20000000009 */
[----:B------:R-:W-:Y:S02]  /*0760*/  IADD3 R16, PT, PT, R16, 0x20, RZ ;  /* 0x0000002010107810 */ /* 0x000fe40007ffe0ff */
[----:B------:R-:W-:Y:S01]  /*0770*/  IADD3 R7, PT, PT, R7, 0x20, RZ ;  /* 0x0000002007077810 */ /* 0x000fe20007ffe0ff */
[----:B----4-:R-:W-:Y:S01]  /*0780*/  FFMA R25, R22, R11, R9 ;  /* 0x0000000b16197223 */ /* 0x010fe20000000009 */
[----:B------:R-:W-:Y:S01]  /*0790*/  LEA R17, R6, R17, 0x5 ;  /* 0x0000001106117211 */ /* 0x000fe200078e28ff */
[----:B------:R-:W-:Y:S06]  /*07a0*/  BAR.SYNC.DEFER_BLOCKING 0x0 ;  /* 0x0000000000007b1d */ /* 0x000fec0000010000 */
[----:B------:R-:W-:Y:S05]  /*07b0*/  @!P0 BRA `(.L_x_1) ;  /* 0xfffffff800808947 */ /* 0x000fea000383ffff */
.L_x_0:
[----:B------:R-:W-:-:S04]  /*07c0*/  VIMNMX R3, PT, PT, R18, R21, !PT ;  /* 0x0000001512037248 */ /* 0x000fc80007fe0100 */
[----:B------:R-:W-:-:S13]  /*07d0*/  ISETP.GE.AND P0, PT, R3, R6, PT ;  /* 0x000000060300720c */ /* 0x000fda0003f06270 */
[----:B------:R-:W-:Y:S05]  /*07e0*/  @P0 EXIT ;  /* 0x000000000000094d */ /* 0x000fea0003800000 */
[----:B------:R-:W0:Y:S01]  /*07f0*/  LDC.64 R2, c[0x0][0x390] ;  /* 0x0000e400ff027b82 */ /* 0x000e220000000a00 */
[----:B------:R-:W-:-:S04]  /*0800*/  IMAD R21, R18, R6, R21 ;  /* 0x0000000612157224 */ /* 0x000fc800078e0215 */
[----:B0-----:R-:W-:-:S05]  /*0810*/  IMAD.WIDE R2, R21, 0x4, R2 ;  /* 0x0000000415027825 */ /* 0x001fca00078e0202 */
[----:B------:R-:W-:Y:S01]  /*0820*/  STG.E desc[UR8][R2.64], R25 ;  /* 0x0000001902007986 */ /* 0x000fe2000c101908 */
[----:B------:R-:W-:Y:S05]  /*0830*/  EXIT ;  /* 0x000000000000794d */ /* 0x000fea0003800000 */
.L_x_2:
[----:B------:R-:W-:-:S00]  /*0840*/  BRA `(.L_x_2) ;  /* 0xfffffffc00fc7947 */ /* 0x000fc0000383ffff */
[----:B------:R-:W-:-:S00]  /*0850*/  NOP ;  /* 0x0000000000007918 */ /* 0x000fc00000000000 */
        /* <DEDUP_REMOVED lines=10> */
.L_x_8:


//--------------------- .text._Z20matrixMultiplyKernelPKfS0_Pfi --------------------------
	.section	.text._Z20matrixMultiplyKernelPKfS0_Pfi,"ax",@progbits
	.align	128
        .global         _Z20matrixMultiplyKernelPKfS0_Pfi
        .type           _Z20matrixMultiplyKernelPKfS0_Pfi,@function
        .size           _Z20matrixMultiplyKernelPKfS0_Pfi,(.L_x_9 - _Z20matrixMultiplyKernelPKfS0_Pfi)
        .other          _Z20matrixMultiplyKernelPKfS0_Pfi,@"STO_CUDA_ENTRY STV_DEFAULT"
_Z20matrixMultiplyKernelPKfS0_Pfi:
.text._Z20matrixMultiplyKernelPKfS0_Pfi:
[----:B------:R-:W-:Y:S01]  /*0000*/  LDC R1, c[0x0][0x37c] ;  /* 0x0000df00ff017b82 */ /* 0x000fe20000000800 */
[----:B------:R-:W0:Y:S07]  /*0010*/  S2R R13, SR_TID.Y ;  /* 0x00000000000d7919 */ /* 0x000e2e0000002200 */
[----:B------:R-:W0:Y:S01]  /*0020*/  S2UR UR4, SR_CTAID.Y ;  /* 0x00000000000479c3 */ /* 0x000e220000002600 */
[----:B------:R-:W1:Y:S01]  /*0030*/  LDCU UR20, c[0x0][0x398] ;  /* 0x00007300ff1477ac */ /* 0x000e620008000800 */
[----:B------:R-:W2:Y:S06]  /*0040*/  S2R R2, SR_TID.X ;  /* 0x0000000000027919 */ /* 0x000eac0000002100 */
[----:B------:R-:W0:Y:S08]  /*0050*/  LDC R0, c[0x0][0x364] ;  /* 0x0000d900ff007b82 */ /* 0x000e300000000800 */
[----:B------:R-:W2:Y:S08]  /*0060*/  S2UR UR5, SR_CTAID.X ;  /* 0x00000000000579c3 */ /* 0x000eb00000002500 */
[----:B------:R-:W2:Y:S01]  /*0070*/  LDC R3, c[0x0][0x360] ;  /* 0x0000d800ff037b82 */ /* 0x000ea20000000800 */
[----:B0-----:R-:W-:-:S02]  /*0080*/  IMAD R13, R0, UR4, R13 ;  /* 0x00000004000d7c24 */ /* 0x001fc4000f8e020d */
[----:B--2---:R-:W-:-:S05]  /*0090*/  IMAD R0, R3, UR5, R2 ;  /* 0x0000000503007c24 */ /* 0x004fca000f8e0202 */
[----:B------:R-:W-:-:S04]  /*00a0*/  VIMNMX R2, PT, PT, R13, R0, !PT ;  /* 0x000000000d027248 */ /* 0x000fc80007fe0100 */
[----:B-1----:R-:W-:-:S13]  /*00b0*/  ISETP.GE.AND P0, PT, R2, UR20, PT ;  /* 0x0000001402007c0c */ /* 0x002fda000bf06270 */
[----:B------:R-:W-:Y:S05]  /*00c0*/  @P0 EXIT ;  /* 0x000000000000094d */ /* 0x000fea0003800000 */
[----:B------:R-:W-:Y:S01]  /*00d0*/  UISETP.GE.U32.AND UP0, UPT, UR20, 0x8, UPT ;  /* 0x000000081400788c */ /* 0x000fe2000bf06070 */
[----:B------:R-:W-:Y:S02]  /*00e0*/  HFMA2 R12, -RZ, RZ, 0, 0 ;  /* 0x00000000ff0c7431 */ /* 0x000fe400000001ff */
[----:B------:R-:W-:Y:S01]  /*00f0*/  IMAD R13, R13, UR20, RZ ;  /* 0x000000140d0d7c24 */ /* 0x000fe2000f8e02ff */
[----:B------:R-:W-:Y:S01]  /*0100*/  UMOV UR4, URZ ;  /* 0x000000ff00047c82 */ /* 0x000fe20008000000 */
[----:B------:R-:W0:Y:S04]  /*0110*/  LDCU.64 UR18, c[0x0][0x358] ;  /* 0x00006b00ff1277ac */ /* 0x000e280008000a00 */
[----:B------:R-:W-:Y:S05]  /*0120*/  BRA.U !UP0, `(.L_x_3) ;  /* 0x0000000508047547 */ /* 0x000fea000b800000 */
[----:B------:R-:W1:Y:S01]  /*0130*/  LDCU.128 UR24, c[0x0][0x380] ;  /* 0x00007000ff1877ac */ /* 0x000e620008000c00 */
[----:B------:R-:W-:Y:S02]  /*0140*/  MOV R12, RZ ;  /* 0x000000ff000c7202 */ /* 0x000fe40000000f00 */
[----:B------:R-:W-:Y:S01]  /*0150*/  MOV R14, R0 ;  /* 0x00000000000e7202 */ /* 0x000fe20000000f00 */
[----:B------:R-:W-:-:S04]  /*0160*/  ULOP3.LUT UR4, UR20, 0x7ffffff8, URZ, 0xc0, !UPT ;  /* 0x7ffffff814047892 */ /* 0x000fc8000f8ec0ff */
[----:B------:R-:W-:Y:S01]  /*0170*/  UIADD3 UR5, UPT, UPT, -UR4, URZ, URZ ;  /* 0x000000ff04057290 */ /* 0x000fe2000fffe1ff */
[----:B-1----:R-:W-:Y:S01]  /*0180*/  MOV R2, UR24 ;  /* 0x0000001800027c02 */ /* 0x002fe20008000f00 */
[----:B------:R-:W-:Y:S01]  /*0190*/  UIMAD.WIDE UR6, UR20, 0x8, UR26 ;  /* 0x00000008140678a5 */ /* 0x000fe2000f8e021a */
[----:B------:R-:W-:Y:S01]  /*01a0*/  MOV R3, UR25 ;  /* 0x0000001900037c02 */ /* 0x000fe20008000f00 */
[----:B------:R-:W-:Y:S02]  /*01b0*/  UIMAD.WIDE UR8, UR20, 0xc, UR26 ;  /* 0x0000000c140878a5 */ /* 0x000fe4000f8e021a */
[----:B------:R-:W-:Y:S01]  /*01c0*/  UIMAD.WIDE UR10, UR20, 0x10, UR26 ;  /* 0x00000010140a78a5 */ /* 0x000fe2000f8e021a */
[----:B------:R-:W-:Y:S01]  /*01d0*/  IMAD.WIDE.U32 R2, R13, 0x4, R2 ;  /* 0x000000040d027825 */ /* 0x000fe200078e0002 */
[----:B------:R-:W-:Y:S02]  /*01e0*/  UIMAD.WIDE UR12, UR20, 0x14, UR26 ;  /* 0x00000014140c78a5 */ /* 0x000fe4000f8e021a */
[----:B------:R-:W-:Y:S01]  /*01f0*/  UIMAD.WIDE UR14, UR20, 0x18, UR26 ;  /* 0x00000018140e78a5 */ /* 0x000fe2000f8e021a */
[----:B------:R-:W-:Y:S01]  /*0200*/  IADD3 R2, P0, PT, R2, 0x10, RZ ;  /* 0x0000001002027810 */ /* 0x000fe20007f1e0ff */
[----:B------:R-:W-:-:S03]  /*0210*/  UIMAD.WIDE UR16, UR20, 0x1c, UR26 ;  /* 0x0000001c141078a5 */ /* 0x000fc6000f8e021a */
[----:B------:R-:W-:-:S09]  /*0220*/  IADD3.X R3, PT, PT, RZ, R3, RZ, P0, !PT ;  /* 0x00000003ff037210 */ /* 0x000fd200007fe4ff */
.L_x_4:
[----:B------:R-:W-:Y:S01]  /*0230*/  UIMAD.WIDE UR22, UR20, 0x4, UR26 ;  /* 0x00000004141678a5 */ /* 0x000fe2000f8e021a */
[----:B------:R-:W-:Y:S02]  /*0240*/  IMAD.MOV.U32 R23, RZ, RZ, 0x4 ;  /* 0x00000004ff177424 */ /* 0x000fe400078e00ff */
[----:B------:R-:W-:Y:S01]  /*0250*/  HFMA2 R11, -RZ, RZ, 0, 2.384185791015625e-07 ;  /* 0x00000004ff0b7431 */ /* 0x000fe200000001ff */
[----:B------:R-:W-:Y:S01]  /*0260*/  MOV R25, 0x4 ;  /* 0x0000000400197802 */ /* 0x000fe20000000f00 */
[----:B0-----:R-:W2:Y:S01]  /*0270*/  LDG.E R21, desc[UR18][R2.64+-0x10] ;  /* 0xfffff01202157981 */ /* 0x001ea2000c1e1900 */
[C---:B------:R-:W-:Y:S01]  /*0280*/  IMAD.WIDE R22, R14.reuse, R23, UR26 ;  /* 0x0000001a0e167e25 */ /* 0x040fe2000f8e0217 */
[----:B------:R-:W-:Y:S02]  /*0290*/  MOV R8, UR22 ;  /* 0x0000001600087c02 */ /* 0x000fe40008000f00 */
[----:B------:R-:W-:Y:S01]  /*02a0*/  MOV R9, UR23 ;  /* 0x0000001700097c02 */ /* 0x000fe20008000f00 */
[----:B------:R-:W3:Y:S02]  /*02b0*/  LDG.E R19, desc[UR18][R2.64+-0xc] ;  /* 0xfffff41202137981 */ /* 0x000ee4000c1e1900 */
[----:B------:R-:W-:-:S02]  /*02c0*/  IMAD.WIDE R8, R14, 0x4, R8 ;  /* 0x000000040e087825 */ /* 0x000fc400078e0208 */
[----:B------:R-:W2:Y:S01]  /*02d0*/  LDG.E R22, desc[UR18][R22.64] ;  /* 0x0000001216167981 */ /* 0x000ea2000c1e1900 */
[----:B------:R-:W-:Y:S01]  /*02e0*/  MOV R5, 0x4 ;  /* 0x0000000400057802 */ /* 0x000fe20000000f00 */
[C---:B------:R-:W-:Y:S02]  /*02f0*/  IMAD.WIDE R24, R14.reuse, R25, UR6 ;  /* 0x000000060e187e25 */ /* 0x040fe4000f8e0219 */
[----:B------:R0:W3:Y:S02]  /*0300*/  LDG.E R20, desc[UR18][R8.64] ;  /* 0x0000001208147981 */ /* 0x0000e4000c1e1900 */
[----:B------:R-:W-:Y:S02]  /*0310*/  IMAD.WIDE R10, R14, R11, UR8 ;  /* 0x000000080e0a7e25 */ /* 0x000fe4000f8e020b */
[----:B------:R-:W4:Y:S04]  /*0320*/  LDG.E R18, desc[UR18][R24.64] ;  /* 0x0000001218127981 */ /* 0x000f28000c1e1900 */
[----:B------:R-:W4:Y:S01]  /*0330*/  LDG.E R17, desc[UR18][R2.64+-0x8] ;  /* 0xfffff81202117981 */ /* 0x000f22000c1e1900 */
[----:B0-----:R-:W-:-:S02]  /*0340*/  HFMA2 R9, -RZ, RZ, 0, 2.384185791015625e-07 ;  /* 0x00000004ff097431 */ /* 0x001fc400000001ff */
[----:B------:R-:W-:Y:S01]  /*0350*/  IMAD.MOV.U32 R7, RZ, RZ, 0x4 ;  /* 0x00000004ff077424 */ /* 0x000fe200078e00ff */
[----:B------:R0:W5:Y:S01]  /*0360*/  LDG.E R16, desc[UR18][R10.64] ;  /* 0x000000120a107981 */ /* 0x000162000c1e1900 */
[----:B------:R-:W-:-:S03]  /*0370*/  IMAD.WIDE R4, R14, R5, UR10 ;  /* 0x0000000a0e047e25 */ /* 0x000fc6000f8e0205 */
[----:B------:R-:W5:Y:S01]  /*0380*/  LDG.E R15, desc[UR18][R2.64+-0x4] ;  /* 0xfffffc12020f7981 */ /* 0x000f62000c1e1900 */
[C---:B------:R-:W-:Y:S01]  /*0390*/  IMAD.WIDE R6, R14.reuse, R7, UR12 ;  /* 0x0000000c0e067e25 */ /* 0x040fe2000f8e0207 */
[----:B------:R-:W-:Y:S02]  /*03a0*/  MOV R27, 0x4 ;  /* 0x00000004001b7802 */ /* 0x000fe40000000f00 */
[----:B------:R1:W5:Y:S01]  /*03b0*/  LDG.E R4, desc[UR18][R4.64] ;  /* 0x0000001204047981 */ /* 0x000362000c1e1900 */
[----:B------:R-:W-:-:S03]  /*03c0*/  IMAD.WIDE R8, R14, R9, UR14 ;  /* 0x0000000e0e087e25 */ /* 0x000fc6000f8e0209 */
[----:B------:R-:W5:Y:S01]  /*03d0*/  LDG.E R23, desc[UR18][R2.64] ;  /* 0x0000001202177981 */ /* 0x000f62000c1e1900 */
[----:B0-----:R-:W-:-:S03]  /*03e0*/  IMAD.WIDE R10, R14, R27, UR16 ;  /* 0x000000100e0a7e25 */ /* 0x001fc6000f8e021b */
[----:B------:R-:W5:Y:S04]  /*03f0*/  LDG.E R7, desc[UR18][R6.64] ;  /* 0x0000001206077981 */ /* 0x000f68000c1e1900 */
[----:B------:R-:W5:Y:S04]  /*0400*/  LDG.E R24, desc[UR18][R2.64+0x4] ;  /* 0x0000041202187981 */ /* 0x000f68000c1e1900 */
[----:B------:R-:W5:Y:S04]  /*0410*/  LDG.E R8, desc[UR18][R8.64] ;  /* 0x0000001208087981 */ /* 0x000f68000c1e1900 */
[----:B------:R-:W5:Y:S04]  /*0420*/  LDG.E R25, desc[UR18][R2.64+0x8] ;  /* 0x0000081202197981 */ /* 0x000f68000c1e1900 */
[----:B------:R-:W5:Y:S04]  /*0430*/  LDG.E R10, desc[UR18][R10.64] ;  /* 0x000000120a0a7981 */ /* 0x000f68000c1e1900 */
[----:B------:R0:W5:Y:S01]  /*0440*/  LDG.E R27, desc[UR18][R2.64+0xc] ;  /* 0x00000c12021b7981 */ /* 0x000162000c1e1900 */
[----:B------:R-:W-:-:S04]  /*0450*/  UIADD3 UR5, UPT, UPT, UR5, 0x8, URZ ;  /* 0x0000000805057890 */ /* 0x000fc8000fffe0ff */
[----:B------:R-:W-:Y:S01]  /*0460*/  UISETP.NE.AND UP0, UPT, UR5, URZ, UPT ;  /* 0x000000ff0500728c */ /* 0x000fe2000bf05270 */
[----:B-1----:R-:W-:Y:S02]  /*0470*/  MOV R5, UR20 ;  /* 0x0000001400057c02 */ /* 0x002fe40008000f00 */
[----:B0-----:R-:W-:Y:S02]  /*0480*/  IADD3 R2, P0, PT, R2, 0x20, RZ ;  /* 0x0000002002027810 */ /* 0x001fe40007f1e0ff */
[----:B------:R-:W-:Y:S02]  /*0490*/  LEA R14, R5, R14, 0x3 ;  /* 0x0000000e050e7211 */ /* 0x000fe400078e18ff */
[----:B------:R-:W-:Y:S01]  /*04a0*/  IADD3.X R3, PT, PT, RZ, R3, RZ, P0, !PT ;  /* 0x00000003ff037210 */ /* 0x000fe200007fe4ff */
[----:B--2---:R-:W-:-:S04]  /*04b0*/  FFMA R22, R21, R22, R12 ;  /* 0x0000001615167223 */ /* 0x004fc8000000000c */
[----:B---3--:R-:W-:-:S04]  /*04c0*/  FFMA R20, R19, R20, R22 ;  /* 0x0000001413147223 */ /* 0x008fc80000000016 */
[----:B----4-:R-:W-:-:S04]  /*04d0*/  FFMA R18, R17, R18, R20 ;  /* 0x0000001211127223 */ /* 0x010fc80000000014 */
[----:B-----5:R-:W-:-:S04]  /*04e0*/  FFMA R16, R15, R16, R18 ;  /* 0x000000100f107223 */ /* 0x020fc80000000012 */
[----:B------:R-:W-:-:S04]  /*04f0*/  FFMA R23, R23, R4, R16 ;  /* 0x0000000417177223 */ /* 0x000fc80000000010 */
[----:B------:R-:W-:-:S04]  /*0500*/  FFMA R24, R24, R7, R23 ;  /* 0x0000000718187223 */ /* 0x000fc80000000017 */
[----:B------:R-:W-:-:S04]  /*0510*/  FFMA R8, R25, R8, R24 ;  /* 0x0000000819087223 */ /* 0x000fc80000000018 */
[----:B------:R-:W-:Y:S01]  /*0520*/  FFMA R12, R27, R10, R8 ;  /* 0x0000000a1b0c7223 */ /* 0x000fe20000000008 */
[----:B------:R-:W-:Y:S06]  /*0530*/  BRA.U UP0, `(.L_x_4) ;  /* 0xfffffffd003c7547 */ /* 0x000fec000b83ffff */
.L_x_3:
[----:B------:R-:W-:-:S04]  /*0540*/  ULOP3.LUT UR6, UR20, 0x7, URZ, 0xc0, !UPT ;  /* 0x0000000714067892 */ /* 0x000fc8000f8ec0ff */
[----:B------:R-:W-:-:S09]  /*0550*/  UISETP.NE.AND UP0, UPT, UR6, URZ, UPT ;  /* 0x000000ff0600728c */ /* 0x000fd2000bf05270 */
[----:B------:R-:W-:Y:S05]  /*0560*/  BRA.U !UP0, `(.L_x_5) ;  /* 0x0000000508387547 */ /* 0x000fea000b800000 */
[----:B------:R-:W-:Y:S02]  /*0570*/  UISETP.GE.U32.AND UP0, UPT, UR6, 0x4, UPT ;  /* 0x000000040600788c */ /* 0x000fe4000bf06070 */
[----:B------:R-:W-:-:S04]  /*0580*/  ULOP3.LUT UR5, UR20, 0x3, URZ, 0xc0, !UPT ;  /* 0x0000000314057892 */ /* 0x000fc8000f8ec0ff */
[----:B------:R-:W-:-:S03]  /*0590*/  UISETP.NE.AND UP1, UPT, UR5, URZ, UPT ;  /* 0x000000ff0500728c */ /* 0x000fc6000bf25270 */
[----:B------:R-:W-:Y:S08]  /*05a0*/  BRA.U !UP0, `(.L_x_6) ;  /* 0x00000001087c7547 */ /* 0x000ff0000b800000 */
[----:B------:R-:W1:Y:S01]  /*05b0*/  LDC.64 R6, c[0x0][0x388] ;  /* 0x0000e200ff067b82 */ /* 0x000e620000000a00 */
[----:B------:R-:W2:Y:S01]  /*05c0*/  LDCU.64 UR6, c[0x0][0x380] ;  /* 0x00007000ff0677ac */ /* 0x000ea20008000a00 */
[----:B------:R-:W-:Y:S01]  /*05d0*/  IMAD.U32 R9, RZ, RZ, UR4 ;  /* 0x00000004ff097e24 */ /* 0x000fe2000f8e00ff */
[C---:B------:R-:W-:Y:S02]  /*05e0*/  IADD3 R3, PT, PT, R13.reuse, UR4, RZ ;  /* 0x000000040d037c10 */ /* 0x040fe4000fffe0ff */
[----:B------:R-:W-:Y:S01]  /*05f0*/  IADD3 R10, P0, PT, R13, UR4, RZ ;  /* 0x000000040d0a7c10 */ /* 0x000fe2000ff1e0ff */
[----:B------:R-:W-:Y:S01]  /*0600*/  IMAD R9, R9, UR20, R0 ;  /* 0x0000001409097c24 */ /* 0x000fe2000f8e0200 */
[----:B------:R-:W-:Y:S01]  /*0610*/  MOV R11, UR20 ;  /* 0x00000014000b7c02 */ /* 0x000fe20008000f00 */
[----:B------:R-:W3:Y:S01]  /*0620*/  LDC.64 R4, c[0x0][0x380] ;  /* 0x0000e000ff047b82 */ /* 0x000ee20000000a00 */
[----:B------:R-:W-:Y:S01]  /*0630*/  MOV R15, UR20 ;  /* 0x00000014000f7c02 */ /* 0x000fe20008000f00 */
[----:B-1----:R-:W-:Y:S01]  /*0640*/  IMAD.WIDE R6, R9, 0x4, R6 ;  /* 0x0000000409067825 */ /* 0x002fe200078e0206 */
[----:B------:R-:W-:-:S05]  /*0650*/  MOV R9, UR20 ;  /* 0x0000001400097c02 */ /* 0x000fca0008000f00 */
[----:B------:R-:W-:Y:S02]  /*0660*/  IMAD.WIDE R8, R9, 0x4, R6 ;  /* 0x0000000409087825 */ /* 0x000fe400078e0206 */
[----:B0-----:R-:W4:Y:S02]  /*0670*/  LDG.E R6, desc[UR18][R6.64] ;  /* 0x0000001206067981 */ /* 0x001f24000c1e1900 */
[----:B---3--:R-:W-:Y:S01]  /*0680*/  IMAD.WIDE.U32 R4, R3, 0x4, R4 ;  /* 0x0000000403047825 */ /* 0x008fe200078e0004 */
[----:B------:R-:W-:Y:S01]  /*0690*/  IADD3.X R3, PT, PT, RZ, RZ, RZ, P0, !PT ;  /* 0x000000ffff037210 */ /* 0x000fe200007fe4ff */
[----:B------:R-:W3:Y:S01]  /*06a0*/  LDG.E R17, desc[UR18][R8.64] ;  /* 0x0000001208117981 */ /* 0x000ee2000c1e1900 */
[----:B--2---:R-:W-:-:S03]  /*06b0*/  LEA R2, P0, R10, UR6, 0x2 ;  /* 0x000000060a027c11 */ /* 0x004fc6000f8010ff */
[----:B------:R-:W4:Y:S01]  /*06c0*/  LDG.E R5, desc[UR18][R4.64] ;  /* 0x0000001204057981 */ /* 0x000f22000c1e1900 */
[----:B------:R-:W-:Y:S01]  /*06d0*/  LEA.HI.X R3, R10, UR7, R3, 0x2, P0 ;  /* 0x000000070a037c11 */ /* 0x000fe200080f1403 */
[----:B------:R-:W-:-:S04]  /*06e0*/  IMAD.WIDE R10, R11, 0x4, R8 ;  /* 0x000000040b0a7825 */ /* 0x000fc800078e0208 */
[----:B------:R-:W3:Y:S01]  /*06f0*/  LDG.E R16, desc[UR18][R2.64+0x4] ;  /* 0x0000041202107981 */ /* 0x000ee2000c1e1900 */
[----:B------:R-:W-:-:S03]  /*0700*/  IMAD.WIDE R14, R15, 0x4, R10 ;  /* 0x000000040f0e7825 */ /* 0x000fc600078e020a */
[----:B------:R-:W2:Y:S04]  /*0710*/  LDG.E R19, desc[UR18][R10.64] ;  /* 0x000000120a137981 */ /* 0x000ea8000c1e1900 */
[----:B------:R-:W2:Y:S04]  /*0720*/  LDG.E R18, desc[UR18][R2.64+0x8] ;  /* 0x0000081202127981 */ /* 0x000ea8000c1e1900 */
[----:B------:R-:W5:Y:S04]  /*0730*/  LDG.E R20, desc[UR18][R2.64+0xc] ;  /* 0x00000c1202147981 */ /* 0x000f68000c1e1900 */
[----:B------:R-:W5:Y:S01]  /*0740*/  LDG.E R14, desc[UR18][R14.64] ;  /* 0x000000120e0e7981 */ /* 0x000f62000c1e1900 */
[----:B------:R-:W-:Y:S01]  /*0750*/  UIADD3 UR4, UPT, UPT, UR4, 0x4, URZ ;  /* 0x0000000404047890 */ /* 0x000fe2000fffe0ff */
[----:B----4-:R-:W-:-:S04]  /*0760*/  FFMA R5, R5, R6, R12 ;  /* 0x0000000605057223 */ /* 0x010fc8000000000c */
[----:B---3--:R-:W-:-:S04]  /*0770*/  FFMA R5, R16, R17, R5 ;  /* 0x0000001110057223 */ /* 0x008fc80000000005 */
[----:B--2---:R-:W-:-:S04]  /*0780*/  FFMA R5, R18, R19, R5 ;  /* 0x0000001312057223 */ /* 0x004fc80000000005 */
[----:B-----5:R-:W-:-:S07]  /*0790*/  FFMA R12, R20, R14, R5 ;  /* 0x0000000e140c7223 */ /* 0x020fce0000000005 */
.L_x_6:
[----:B------:R-:W-:Y:S05]  /*07a0*/  BRA.U !UP1, `(.L_x_5) ;  /* 0x0000000109a87547 */ /* 0x000fea000b800000 */
[----:B------:R-:W-:Y:S01]  /*07b0*/  UISETP.NE.AND UP0, UPT, UR5, 0x1, UPT ;  /* 0x000000010500788c */ /* 0x000fe2000bf05270 */
[----:B------:R-:W-:Y:S01]  /*07c0*/  MOV R7, UR4 ;  /* 0x0000000400077c02 */ /* 0x000fe20008000f00 */
[----:B------:R-:W-:Y:S02]  /*07d0*/  ULOP3.LUT UR5, UR20, 0x1, URZ, 0xc0, !UPT ;  /* 0x0000000114057892 */ /* 0x000fe4000f8ec0ff */
[----:B------:R-:W-:Y:S02]  /*07e0*/  MOV R15, UR20 ;  /* 0x00000014000f7c02 */ /* 0x000fe40008000f00 */
[----:B------:R-:W-:Y:S01]  /*07f0*/  UISETP.NE.U32.AND UP1, UPT, UR5, 0x1, UPT ;  /* 0x000000010500788c */ /* 0x000fe2000bf25070 */
[----:B------:R-:W-:-:S04]  /*0800*/  PLOP3.LUT P1, PT, PT, PT, UP0, 0x80, 0x8 ;  /* 0x000000000008781c */ /* 0x000fc80003f2f008 */
[----:B------:R-:W1:Y:S01]  /*0810*/  @UP0 LDCU.128 UR8, c[0x0][0x380] ;  /* 0x00007000ff0807ac */ /* 0x000e620008000c00 */
[----:B------:R-:W-:Y:S01]  /*0820*/  PLOP3.LUT P0, PT, PT, PT, UP1, 0x80, 0x8 ;  /* 0x000000000008781c */ /* 0x000fe20003f0f018 */
[----:B------:R-:W2:Y:S04]  /*0830*/  @UP0 LDCU.64 UR6, c[0x0][0x380] ;  /* 0x00007000ff0607ac */ /* 0x000ea80008000a00 */
[----:B------:R-:W3:Y:S03]  /*0840*/  @!UP1 LDCU.128 UR12, c[0x0][0x380] ;  /* 0x00007000ff0c97ac */ /* 0x000ee60008000c00 */
[C---:B------:R-:W-:Y:S02]  /*0850*/  @P1 IADD3 R3, PT, PT, R13.reuse, UR4, RZ ;  /* 0x000000040d031c10 */ /* 0x040fe4000fffe0ff */
[----:B------:R-:W-:Y:S01]  /*0860*/  @P1 IADD3 R6, P2, PT, R13, UR4, RZ ;  /* 0x000000040d061c10 */ /* 0x000fe2000ff5e0ff */
[----:B------:R-:W-:Y:S01]  /*0870*/  @UP0 UIADD3 UR4, UPT, UPT, UR4, 0x2, URZ ;  /* 0x0000000204040890 */ /* 0x000fe2000fffe0ff */
[----:B-1----:R-:W-:Y:S01]  /*0880*/  MOV R11, UR9 ;  /* 0x00000009000b7c02 */ /* 0x002fe20008000f00 */
[----:B------:R-:W-:Y:S01]  /*0890*/  IMAD.U32 R10, RZ, RZ, UR8 ;  /* 0x00000008ff0a7e24 */ /* 0x000fe2000f8e00ff */
[----:B------:R-:W-:-:S02]  /*08a0*/  MOV R4, UR10 ;  /* 0x0000000a00047c02 */ /* 0x000fc40008000f00 */
[----:B------:R-:W-:Y:S01]  /*08b0*/  MOV R5, UR11 ;  /* 0x0000000b00057c02 */ /* 0x000fe20008000f00 */
[----:B------:R-:W-:-:S04]  /*08c0*/  @P1 IMAD.WIDE.U32 R10, R3, 0x4, R10 ;  /* 0x00000004030a1825 */ /* 0x000fc800078e000a */
[----:B------:R-:W-:Y:S01]  /*08d0*/  @P1 IMAD R3, R7, UR20, R0 ;  /* 0x0000001407031c24 */ /* 0x000fe2000f8e0200 */
[----:B------:R-:W-:Y:S01]  /*08e0*/  @P1 IADD3.X R7, PT, PT, RZ, RZ, RZ, P2, !PT ;  /* 0x000000ffff071210 */ /* 0x000fe200017fe4ff */
[----:B------:R-:W-:Y:S01]  /*08f0*/  IMAD.U32 R19, RZ, RZ, UR4 ;  /* 0x00000004ff137e24 */ /* 0x000fe2000f8e00ff */
[C---:B--2---:R-:W-:Y:S01]  /*0900*/  @P1 LEA R2, P2, R6.reuse, UR6, 0x2 ;  /* 0x0000000606021c11 */ /* 0x044fe2000f8410ff */
[----:B------:R-:W-:Y:S01]  /*0910*/  @P1 IMAD.WIDE R4, R3, 0x4, R4 ;  /* 0x0000000403041825 */ /* 0x000fe200078e0204 */
[----:B------:R-:W-:Y:S01]  /*0920*/  @!P0 IADD3 R17, PT, PT, R13, UR4, RZ ;  /* 0x000000040d118c10 */ /* 0x000fe2000fffe0ff */
[----:B0-----:R-:W2:Y:S01]  /*0930*/  @P1 LDG.E R11, desc[UR18][R10.64] ;  /* 0x000000120a0b1981 */ /* 0x001ea2000c1e1900 */
[----:B------:R-:W-:Y:S01]  /*0940*/  @P1 LEA.HI.X R3, R6, UR7, R7, 0x2, P2 ;  /* 0x0000000706031c11 */ /* 0x000fe200090f1407 */
[----:B------:R-:W-:Y:S01]  /*0950*/  @!P0 IMAD R19, R19, UR20, R0 ;  /* 0x0000001413138c24 */ /* 0x000fe2000f8e0200 */
[----:B---3--:R-:W-:Y:S01]  /*0960*/  MOV R6, UR12 ;  /* 0x0000000c00067c02 */ /* 0x008fe20008000f00 */
[----:B------:R-:W-:Y:S01]  /*0970*/  @P1 IMAD.WIDE R14, R15, 0x4, R4 ;  /* 0x000000040f0e1825 */ /* 0x000fe200078e0204 */
[----:B------:R-:W-:Y:S01]  /*0980*/  MOV R7, UR13 ;  /* 0x0000000d00077c02 */ /* 0x000fe20008000f00 */
[----:B------:R-:W2:Y:S01]  /*0990*/  @P1 LDG.E R4, desc[UR18][R4.64] ;  /* 0x0000001204041981 */ /* 0x000ea2000c1e1900 */
[----:B------:R-:W-:-:S02]  /*09a0*/  MOV R8, UR14 ;  /* 0x0000000e00087c02 */ /* 0x000fc40008000f00 */
[----:B------:R-:W-:Y:S01]  /*09b0*/  MOV R9, UR15 ;  /* 0x0000000f00097c02 */ /* 0x000fe20008000f00 */
[----:B------:R-:W-:Y:S01]  /*09c0*/  @!P0 IMAD.WIDE.U32 R6, R17, 0x4, R6 ;  /* 0x0000000411068825 */ /* 0x000fe200078e0006 */
[----:B------:R-:W3:Y:S03]  /*09d0*/  @P1 LDG.E R14, desc[UR18][R14.64] ;  /* 0x000000120e0e1981 */ /* 0x000ee6000c1e1900 */
[----:B------:R-:W-:Y:S01]  /*09e0*/  @!P0 IMAD.WIDE R8, R19, 0x4, R8 ;  /* 0x0000000413088825 */ /* 0x000fe200078e0208 */
[----:B------:R-:W3:Y:S04]  /*09f0*/  @P1 LDG.E R2, desc[UR18][R2.64+0x4] ;  /* 0x0000041202021981 */ /* 0x000ee8000c1e1900 */
[----:B------:R-:W4:Y:S04]  /*0a00*/  @!P0 LDG.E R7, desc[UR18][R6.64] ;  /* 0x0000001206078981 */ /* 0x000f28000c1e1900 */
[----:B------:R-:W4:Y:S01]  /*0a10*/  @!P0 LDG.E R8, desc[UR18][R8.64] ;  /* 0x0000001208088981 */ /* 0x000f22000c1e1900 */
[----:B--2---:R-:W-:-:S04]  /*0a20*/  @P1 FFMA R11, R11, R4, R12 ;  /* 0x000000040b0b1223 */ /* 0x004fc8000000000c */
[----:B---3--:R-:W-:-:S04]  /*0a30*/  @P1 FFMA R12, R2, R14, R11 ;  /* 0x0000000e020c1223 */ /* 0x008fc8000000000b */
[----:B----4-:R-:W-:-:S07]  /*0a40*/  @!P0 FFMA R12, R7, R8, R12 ;  /* 0x00000008070c8223 */ /* 0x010fce000000000c */
.L_x_5:
[----:B------:R-:W1:Y:S01]  /*0a50*/  LDC.64 R2, c[0x0][0x390] ;  /* 0x0000e400ff027b82 */ /* 0x000e620000000a00 */
[----:B------:R-:W-:-:S05]  /*0a60*/  IADD3 R13, PT, PT, R0, R13, RZ ;  /* 0x0000000d000d7210 */ /* 0x000fca0007ffe0ff */
[----:B-1----:R-:W-:-:S05]  /*0a70*/  IMAD.WIDE R2, R13, 0x4, R2 ;  /* 0x000000040d027825 */ /* 0x002fca00078e0202 */
[----:B0-----:R-:W-:Y:S01]  /*0a80*/  STG.E desc[UR18][R2.64], R12 ;  /* 0x0000000c02007986 */ /* 0x001fe2000c101912 */
[----:B------:R-:W-:Y:S05]  /*0a90*/  EXIT ;  /* 0x000000000000794d */ /* 0x000fea0003800000 */
.L_x_7:
        /* <DEDUP_REMOVED lines=14> */
.L_x_9:


//--------------------- .nv.shared._Z25matrixMultiplyKernelTiledPKfS0_Pfi --------------------------
	.section	.nv.shared._Z25matrixMultiplyKernelTiledPKfS0_Pfi,"aw",@nobits
	.sectionflags	@""
	.align	4
.nv.shared._Z25matrixMultiplyKernelTiledPKfS0_Pfi:
	.zero		9216


//--------------------- .nv.shared.reserved.0     --------------------------
	.section	.nv.shared.reserved.0,"aw",@nobits
	.weak		__nv_reservedSMEM_offset_0_alias
	.size		__nv_reservedSMEM_offset_0_alias, 0, 64
	.other		__nv_reservedSMEM_offset_0_alias,@"STO_CUDA_RESERVED_SHARED STV_DEFAULT"
__nv_reservedSMEM_offset_0_alias:
	.zero		0
	.zero		64


//--------------------- .nv.constant0._Z25matrixMultiplyKernelTiledPKfS0_Pfi --------------------------
	.section	.nv.constant0._Z25matrixMultiplyKernelTiledPKfS0_Pfi,"a",@progbits
	.sectionflags	@""
	.align	4
.nv.constant0._Z25matrixMultiplyKernelTiledPKfS0_Pfi:
	.zero		924


//--------------------- .nv.constant0._Z20matrixMultiplyKernelPKfS0_Pfi --------------------------
	.section	.nv.constant0._Z20matrixMultiplyKernelPKfS0_Pfi,"a",@progbits
	.sectionflags	@""
	.align	4
.nv.constant0._Z20matrixMultiplyKernelPKfS0_Pfi:
	.zero		924


//--------------------- SYMBOLS --------------------------

	.type		.nv.reservedSmem.offset0,@object
	.size		.nv.reservedSmem.offset0,0x4
	.type		.nv.reservedSmem.cap,@object
	.size		.nv.reservedSmem.cap,0x4
